//
// Generated by NVIDIA NVVM Compiler
//
// Compiler Build ID: CL-36424714
// Cuda compilation tools, release 13.0, V13.0.88
// Based on NVVM 20.0.0
//

.version 9.0
.target sm_100
.address_size 64

	// .globl	_Z14QK_wmma_kernelPK6__halfS1_Pfiiif

.visible .entry _Z14QK_wmma_kernelPK6__halfS1_Pfiiif(
	.param .u64 .ptr .align 1 _Z14QK_wmma_kernelPK6__halfS1_Pfiiif_param_0,
	.param .u64 .ptr .align 1 _Z14QK_wmma_kernelPK6__halfS1_Pfiiif_param_1,
	.param .u64 .ptr .align 1 _Z14QK_wmma_kernelPK6__halfS1_Pfiiif_param_2,
	.param .u32 _Z14QK_wmma_kernelPK6__halfS1_Pfiiif_param_3,
	.param .u32 _Z14QK_wmma_kernelPK6__halfS1_Pfiiif_param_4,
	.param .u32 _Z14QK_wmma_kernelPK6__halfS1_Pfiiif_param_5,
	.param .f32 _Z14QK_wmma_kernelPK6__halfS1_Pfiiif_param_6
)
{
	.reg .pred 	%p<12>;
	.reg .b32 	%r<112>;
	.reg .b32 	%f<134>;
	.reg .b64 	%rd<58>;

	ld.param.u64 	%rd21, [_Z14QK_wmma_kernelPK6__halfS1_Pfiiif_param_0];
	ld.param.u64 	%rd22, [_Z14QK_wmma_kernelPK6__halfS1_Pfiiif_param_1];
	ld.param.u64 	%rd20, [_Z14QK_wmma_kernelPK6__halfS1_Pfiiif_param_2];
	ld.param.u32 	%r17, [_Z14QK_wmma_kernelPK6__halfS1_Pfiiif_param_3];
	ld.param.u32 	%r18, [_Z14QK_wmma_kernelPK6__halfS1_Pfiiif_param_4];
	ld.param.u32 	%r16, [_Z14QK_wmma_kernelPK6__halfS1_Pfiiif_param_5];
	ld.param.f32 	%f57, [_Z14QK_wmma_kernelPK6__halfS1_Pfiiif_param_6];
	cvta.to.global.u64 	%rd1, %rd22;
	cvta.to.global.u64 	%rd2, %rd21;
	mov.u32 	%r1, %ctaid.z;
	mov.u32 	%r19, %ctaid.y;
	shl.b32 	%r2, %r19, 4;
	mov.u32 	%r21, %ctaid.x;
	shl.b32 	%r3, %r21, 4;
	setp.ge.s32 	%p1, %r1, %r17;
	setp.ge.s32 	%p2, %r2, %r18;
	or.pred  	%p3, %p1, %p2;
	@%p3 bra 	$L__BB0_10;
	setp.ge.s32 	%p4, %r3, %r18;
	mov.u32 	%r22, %tid.x;
	setp.gt.u32 	%p5, %r22, 31;
	or.pred  	%p6, %p5, %p4;
	@%p6 bra 	$L__BB0_10;
	cvt.u64.u32 	%rd3, %r18;
	mul.wide.u32 	%rd4, %r18, %r1;
	cvt.s64.s32 	%rd5, %r16;
	setp.lt.s32 	%p7, %r16, 1;
	mov.f32 	%f126, 0f00000000;
	mov.f32 	%f127, %f126;
	mov.f32 	%f128, %f126;
	mov.f32 	%f129, %f126;
	mov.f32 	%f130, %f126;
	mov.f32 	%f131, %f126;
	mov.f32 	%f132, %f126;
	mov.f32 	%f133, %f126;
	@%p7 bra 	$L__BB0_9;
	cvt.u64.u32 	%rd6, %r2;
	cvt.s64.s32 	%rd7, %r3;
	add.s32 	%r24, %r16, -1;
	shr.u32 	%r25, %r24, 4;
	add.s32 	%r4, %r25, 1;
	and.b32  	%r5, %r4, 3;
	setp.lt.u32 	%p8, %r16, 49;
	mov.b32 	%r111, 0;
	mov.f32 	%f126, 0f00000000;
	@%p8 bra 	$L__BB0_6;
	add.s64 	%rd23, %rd4, %rd7;
	mul.lo.s64 	%rd24, %rd23, %rd5;
	shl.b64 	%rd25, %rd24, 1;
	add.s64 	%rd26, %rd25, %rd1;
	add.s64 	%rd57, %rd26, 64;
	add.s64 	%rd27, %rd4, %rd6;
	mul.lo.s64 	%rd28, %rd27, %rd5;
	shl.b64 	%rd29, %rd28, 1;
	add.s64 	%rd56, %rd2, %rd29;
	and.b32  	%r27, %r4, 536870908;
	neg.s32 	%r110, %r27;
	mov.b32 	%r111, 0;
	mov.f32 	%f126, 0f00000000;
	mov.f32 	%f127, %f126;
	mov.f32 	%f128, %f126;
	mov.f32 	%f129, %f126;
	mov.f32 	%f130, %f126;
	mov.f32 	%f131, %f126;
	mov.f32 	%f132, %f126;
	mov.f32 	%f133, %f126;
$L__BB0_5:
	add.s64 	%rd30, %rd57, -64;
	wmma.load.a.sync.aligned.row.m16n16k16.global.f16 	{%r28, %r29, %r30, %r31, %r32, %r33, %r34, %r35}, [%rd56], %r16;
	wmma.load.b.sync.aligned.col.m16n16k16.global.f16 	{%r36, %r37, %r38, %r39, %r40, %r41, %r42, %r43}, [%rd30], %r16;
	wmma.mma.sync.aligned.row.col.m16n16k16.f32.f32 {%f62, %f63, %f64, %f65, %f66, %f67, %f68, %f69}, {%r28, %r29, %r30, %r31, %r32, %r33, %r34, %r35}, {%r36, %r37, %r38, %r39, %r40, %r41, %r42, %r43}, {%f133, %f132, %f131, %f130, %f129, %f128, %f127, %f126};
	add.s64 	%rd31, %rd56, 32;
	add.s64 	%rd32, %rd57, -32;
	wmma.load.a.sync.aligned.row.m16n16k16.global.f16 	{%r44, %r45, %r46, %r47, %r48, %r49, %r50, %r51}, [%rd31], %r16;
	wmma.load.b.sync.aligned.col.m16n16k16.global.f16 	{%r52, %r53, %r54, %r55, %r56, %r57, %r58, %r59}, [%rd32], %r16;
	wmma.mma.sync.aligned.row.col.m16n16k16.f32.f32 {%f70, %f71, %f72, %f73, %f74, %f75, %f76, %f77}, {%r44, %r45, %r46, %r47, %r48, %r49, %r50, %r51}, {%r52, %r53, %r54, %r55, %r56, %r57, %r58, %r59}, {%f62, %f63, %f64, %f65, %f66, %f67, %f68, %f69};
	add.s64 	%rd33, %rd56, 64;
	wmma.load.a.sync.aligned.row.m16n16k16.global.f16 	{%r60, %r61, %r62, %r63, %r64, %r65, %r66, %r67}, [%rd33], %r16;
	wmma.load.b.sync.aligned.col.m16n16k16.global.f16 	{%r68, %r69, %r70, %r71, %r72, %r73, %r74, %r75}, [%rd57], %r16;
	wmma.mma.sync.aligned.row.col.m16n16k16.f32.f32 {%f78, %f79, %f80, %f81, %f82, %f83, %f84, %f85}, {%r60, %r61, %r62, %r63, %r64, %r65, %r66, %r67}, {%r68, %r69, %r70, %r71, %r72, %r73, %r74, %r75}, {%f70, %f71, %f72, %f73, %f74, %f75, %f76, %f77};
	add.s64 	%rd34, %rd56, 96;
	add.s64 	%rd35, %rd57, 32;
	wmma.load.a.sync.aligned.row.m16n16k16.global.f16 	{%r76, %r77, %r78, %r79, %r80, %r81, %r82, %r83}, [%rd34], %r16;
	wmma.load.b.sync.aligned.col.m16n16k16.global.f16 	{%r84, %r85, %r86, %r87, %r88, %r89, %r90, %r91}, [%rd35], %r16;
	wmma.mma.sync.aligned.row.col.m16n16k16.f32.f32 {%f133, %f132, %f131, %f130, %f129, %f128, %f127, %f126}, {%r76, %r77, %r78, %r79, %r80, %r81, %r82, %r83}, {%r84, %r85, %r86, %r87, %r88, %r89, %r90, %r91}, {%f78, %f79, %f80, %f81, %f82, %f83, %f84, %f85};
	add.s32 	%r111, %r111, 64;
	add.s64 	%rd57, %rd57, 128;
	add.s64 	%rd56, %rd56, 128;
	add.s32 	%r110, %r110, 4;
	setp.eq.s32 	%p9, %r110, 0;
	@%p9 bra 	$L__BB0_6;
	bra.uni 	$L__BB0_5;
$L__BB0_6:
	setp.eq.s32 	%p10, %r5, 0;
	@%p10 bra 	$L__BB0_9;
	cvt.s64.s32 	%rd36, %r3;
	add.s64 	%rd37, %rd4, %rd36;
	cvt.u64.u32 	%rd38, %r111;
	mad.lo.s64 	%rd39, %rd37, %rd5, %rd38;
	shl.b64 	%rd40, %rd39, 1;
	add.s64 	%rd55, %rd1, %rd40;
	cvt.u64.u32 	%rd41, %r2;
	add.s64 	%rd42, %rd4, %rd41;
	mul.lo.s64 	%rd43, %rd42, %rd5;
	shl.b64 	%rd44, %rd43, 1;
	mul.wide.u32 	%rd45, %r111, 2;
	add.s64 	%rd46, %rd44, %rd45;
	add.s64 	%rd54, %rd2, %rd46;
	neg.s32 	%r109, %r5;
$L__BB0_8:
	.pragma "nounroll";
	wmma.load.a.sync.aligned.row.m16n16k16.global.f16 	{%r92, %r93, %r94, %r95, %r96, %r97, %r98, %r99}, [%rd54], %r16;
	wmma.load.b.sync.aligned.col.m16n16k16.global.f16 	{%r100, %r101, %r102, %r103, %r104, %r105, %r106, %r107}, [%rd55], %r16;
	wmma.mma.sync.aligned.row.col.m16n16k16.f32.f32 {%f133, %f132, %f131, %f130, %f129, %f128, %f127, %f126}, {%r92, %r93, %r94, %r95, %r96, %r97, %r98, %r99}, {%r100, %r101, %r102, %r103, %r104, %r105, %r106, %r107}, {%f133, %f132, %f131, %f130, %f129, %f128, %f127, %f126};
	add.s64 	%rd55, %rd55, 32;
	add.s64 	%rd54, %rd54, 32;
	add.s32 	%r109, %r109, 1;
	setp.eq.s32 	%p11, %r109, 0;
	@%p11 bra 	$L__BB0_9;
	bra.uni 	$L__BB0_8;
$L__BB0_9:
	mul.f32 	%f86, %f57, %f133;
	mul.f32 	%f87, %f57, %f132;
	mul.f32 	%f88, %f57, %f131;
	mul.f32 	%f89, %f57, %f130;
	mul.f32 	%f90, %f57, %f129;
	mul.f32 	%f91, %f57, %f128;
	mul.f32 	%f92, %f57, %f127;
	mul.f32 	%f93, %f57, %f126;
	cvt.u64.u32 	%rd47, %r2;
	cvt.s64.s32 	%rd48, %r3;
	add.s64 	%rd49, %rd4, %rd47;
	mad.lo.s64 	%rd50, %rd49, %rd3, %rd48;
	cvta.to.global.u64 	%rd51, %rd20;
	shl.b64 	%rd52, %rd50, 2;
	add.s64 	%rd53, %rd51, %rd52;
	wmma.store.d.sync.aligned.row.m16n16k16.global.f32 	[%rd53], {%f86, %f87, %f88, %f89, %f90, %f91, %f92, %f93}, %r18;
$L__BB0_10:
	ret;

}


// ===== COMPILED SASS (sm_100) =====

	.target	sm_100

	.elftype	@"ET_EXEC"


//--------------------- .note.nv.tkinfo           --------------------------
	.section	.note.nv.tkinfo,"",@"SHT_NOTE"
	.sectionflags	@"SHF_NOTE_NV_TKINFO"
	.tkinfo
        /*0018*/ 	.word	0x00000002
        /*0030*/ 	.string	""
        /*0030*/ 	.string	"ptxas"
        /*0030*/ 	.string	"Cuda compilation tools, release 13.0, V13.0.88"
        /*0030*/ 	.string	"Build cuda_13.0.r13.0/compiler.36424714_0"
        /*0030*/ 	.string	"-arch sm_100 -m 64 "



//--------------------- .note.nv.cuinfo           --------------------------
	.section	.note.nv.cuinfo,"",@"SHT_NOTE"
	.sectionflags	@"SHF_NOTE_NV_CUINFO"
        /*0018*/ 	.short	0x0002
        /*001a*/ 	.short	0x0064
        /*001c*/ 	.short	0x0082
	.zero		2


//--------------------- .nv.info                  --------------------------
	.section	.nv.info,"",@"SHT_CUDA_INFO"
	.align	4


	//----- nvinfo : EIATTR_REGCOUNT
	.align		4
        /*0000*/ 	.byte	0x04, 0x2f
        /*0002*/ 	.short	(.L_1 - .L_0)
	.align		4
.L_0:
        /*0004*/ 	.word	index@(_Z14QK_wmma_kernelPK6__halfS1_Pfiiif)
        /*0008*/ 	.word	0x00000020


	//----- nvinfo : EIATTR_FRAME_SIZE
	.align		4
.L_1:
        /*000c*/ 	.byte	0x04, 0x11
        /*000e*/ 	.short	(.L_3 - .L_2)
	.align		4
.L_2:
        /*0010*/ 	.word	index@(_Z14QK_wmma_kernelPK6__halfS1_Pfiiif)
        /*0014*/ 	.word	0x00000000


	//----- nvinfo : EIATTR_MIN_STACK_SIZE
	.align		4
.L_3:
        /*0018*/ 	.byte	0x04, 0x12
        /*001a*/ 	.short	(.L_5 - .L_4)
	.align		4
.L_4:
        /*001c*/ 	.word	index@(_Z14QK_wmma_kernelPK6__halfS1_Pfiiif)
        /*0020*/ 	.word	0x00000000
.L_5:


//--------------------- .nv.compat                --------------------------
	.section	.nv.compat,"",@"SHT_CUDA_COMPAT_INFO"
	.align	4
        /*0000*/ 	.byte	0x02, 0x09, 0x00, 0x00, 0x02, 0x02, 0x01, 0x00, 0x02, 0x05, 0x05, 0x00, 0x03, 0x07, 0x01, 0x01
        /*0010*/ 	.byte	0x02, 0x03, 0x00, 0x00, 0x02, 0x06, 0x01, 0x00, 0x04, 0x0b, 0x08, 0x00, 0x09, 0x00, 0x00, 0x00
        /*0020*/ 	.byte	0x00, 0x00, 0x00, 0x00


//--------------------- .nv.info._Z14QK_wmma_kernelPK6__halfS1_Pfiiif --------------------------
	.section	.nv.info._Z14QK_wmma_kernelPK6__halfS1_Pfiiif,"",@"SHT_CUDA_INFO"
	.sectionflags	@""
	.align	4


	//----- nvinfo : EIATTR_CUDA_API_VERSION
	.align		4
        /*0000*/ 	.byte	0x04, 0x37
        /*0002*/ 	.short	(.L_7 - .L_6)
.L_6:
        /*0004*/ 	.word	0x00000082


	//----- nvinfo : EIATTR_KPARAM_INFO
	.align		4
.L_7:
        /*0008*/ 	.byte	0x04, 0x17
        /*000a*/ 	.short	(.L_9 - .L_8)
.L_8:
        /*000c*/ 	.word	0x00000000
        /*0010*/ 	.short	0x0006
        /*0012*/ 	.short	0x0024
        /*0014*/ 	.byte	0x00, 0xf0, 0x11, 0x00


	//----- nvinfo : EIATTR_KPARAM_INFO
	.align		4
.L_9:
        /*0018*/ 	.byte	0x04, 0x17
        /*001a*/ 	.short	(.L_11 - .L_10)
.L_10:
        /*001c*/ 	.word	0x00000000
        /*0020*/ 	.short	0x0005
        /*0022*/ 	.short	0x0020
        /*0024*/ 	.byte	0x00, 0xf0, 0x11, 0x00


	//----- nvinfo : EIATTR_KPARAM_INFO
	.align		4
.L_11:
        /*0028*/ 	.byte	0x04, 0x17
        /*002a*/ 	.short	(.L_13 - .L_12)
.L_12:
        /*002c*/ 	.word	0x00000000
        /*0030*/ 	.short	0x0004
        /*0032*/ 	.short	0x001c
        /*0034*/ 	.byte	0x00, 0xf0, 0x11, 0x00


	//----- nvinfo : EIATTR_KPARAM_INFO
	.align		4
.L_13:
        /*0038*/ 	.byte	0x04, 0x17
        /*003a*/ 	.short	(.L_15 - .L_14)
.L_14:
        /*003c*/ 	.word	0x00000000
        /*0040*/ 	.short	0x0003
        /*0042*/ 	.short	0x0018
        /*0044*/ 	.byte	0x00, 0xf0, 0x11, 0x00


	//----- nvinfo : EIATTR_KPARAM_INFO
	.align		4
.L_15:
        /*0048*/ 	.byte	0x04, 0x17
        /*004a*/ 	.short	(.L_17 - .L_16)
.L_16:
        /*004c*/ 	.word	0x00000000
        /*0050*/ 	.short	0x0002
        /*0052*/ 	.short	0x0010
        /*0054*/ 	.byte	0x00, 0xf5, 0x21, 0x00


	//----- nvinfo : EIATTR_KPARAM_INFO
	.align		4
.L_17:
        /*0058*/ 	.byte	0x04, 0x17
        /*005a*/ 	.short	(.L_19 - .L_18)
.L_18:
        /*005c*/ 	.word	0x00000000
        /*0060*/ 	.short	0x0001
        /*0062*/ 	.short	0x0008
        /*0064*/ 	.byte	0x00, 0xf5, 0x21, 0x00


	//----- nvinfo : EIATTR_KPARAM_INFO
	.align		4
.L_19:
        /*0068*/ 	.byte	0x04, 0x17
        /*006a*/ 	.short	(.L_21 - .L_20)
.L_20:
        /*006c*/ 	.word	0x00000000
        /*0070*/ 	.short	0x0000
        /*0072*/ 	.short	0x0000
        /*0074*/ 	.byte	0x00, 0xf5, 0x21, 0x00


	//----- nvinfo : EIATTR_SPARSE_MMA_MASK
	.align		4
.L_21:
        /*0078*/ 	.byte	0x03, 0x50
        /*007a*/ 	.short	0x0000


	//----- nvinfo : EIATTR_WMMA_USED
	.align		4
        /*007c*/ 	.byte	0x01, 0x2b
	.zero		2


	//----- nvinfo : EIATTR_MAXREG_COUNT
	.align		4
        /*0080*/ 	.byte	0x03, 0x1b
        /*0082*/ 	.short	0x00ff


	//----- nvinfo : EIATTR_MERCURY_ISA_VERSION
	.align		4
        /*0084*/ 	.byte	0x03, 0x5f
        /*0086*/ 	.short	0x0101


	//----- nvinfo : EIATTR_VRC_CTA_INIT_COUNT
	.align		4
        /*0088*/ 	.byte	0x02, 0x4a
	.zero		1
	.zero		1


	//----- nvinfo : EIATTR_EXIT_INSTR_OFFSETS
	.align		4
        /*008c*/ 	.byte	0x04, 0x1c
        /*008e*/ 	.short	(.L_23 - .L_22)


	//   ....[0]....
.L_22:
        /*0090*/ 	.word	0x00000080


	//   ....[1]....
        /*0094*/ 	.word	0x000000f0


	//   ....[2]....
        /*0098*/ 	.word	0x00000da0


	//----- nvinfo : EIATTR_CBANK_PARAM_SIZE
	.align		4
.L_23:
        /*009c*/ 	.byte	0x03, 0x19
        /*009e*/ 	.short	0x0028


	//----- nvinfo : EIATTR_PARAM_CBANK
	.align		4
        /*00a0*/ 	.byte	0x04, 0x0a
        /*00a2*/ 	.short	(.L_25 - .L_24)
	.align		4
.L_24:
        /*00a4*/ 	.word	index@(.nv.constant0._Z14QK_wmma_kernelPK6__halfS1_Pfiiif)
        /*00a8*/ 	.short	0x0380
        /*00aa*/ 	.short	0x0028


	//----- nvinfo : EIATTR_SW_WAR
	.align		4
.L_25:
        /*00ac*/ 	.byte	0x04, 0x36
        /*00ae*/ 	.short	(.L_27 - .L_26)
.L_26:
        /*00b0*/ 	.word	0x00000008
.L_27:


//--------------------- .nv.callgraph             --------------------------
	.section	.nv.callgraph,"",@"SHT_CUDA_CALLGRAPH"
	.align	4
	.sectionentsize	8
	.align		4
        /*0000*/ 	.word	0x00000000
	.align		4
        /*0004*/ 	.word	0xffffffff
	.align		4
        /*0008*/ 	.word	0x00000000
	.align		4
        /*000c*/ 	.word	0xfffffffe
	.align		4
        /*0010*/ 	.word	0x00000000
	.align		4
        /*0014*/ 	.word	0xfffffffd
	.align		4
        /*0018*/ 	.word	0x00000000
	.align		4
        /*001c*/ 	.word	0xfffffffc


//--------------------- .text._Z14QK_wmma_kernelPK6__halfS1_Pfiiif --------------------------
	.section	.text._Z14QK_wmma_kernelPK6__halfS1_Pfiiif,"ax",@progbits
	.align	128
        .global         _Z14QK_wmma_kernelPK6__halfS1_Pfiiif
        .type           _Z14QK_wmma_kernelPK6__halfS1_Pfiiif,@function
        .size           _Z14QK_wmma_kernelPK6__halfS1_Pfiiif,(.L_x_5 - _Z14QK_wmma_kernelPK6__halfS1_Pfiiif)
        .other          _Z14QK_wmma_kernelPK6__halfS1_Pfiiif,@"STO_CUDA_ENTRY STV_DEFAULT"
_Z14QK_wmma_kernelPK6__halfS1_Pfiiif:
.text._Z14QK_wmma_kernelPK6__halfS1_Pfiiif:
[----:B------:R-:W-:Y:S08]  /*0000*/  LDC R1, c[0x0][0x37c] ;  /* 0x0000df00ff017b82 */ /* 0x000ff00000000800 */
[----:B------:R-:W0:Y:S01]  /*0010*/  S2UR UR4, SR_CTAID.Y ;  /* 0x00000000000479c3 */ /* 0x000e220000002600 */
[----:B------:R-:W1:Y:S07]  /*0020*/  LDCU.64 UR22, c[0x0][0x398] ;  /* 0x00007300ff1677ac */ /* 0x000e6e0008000a00 */
[----:B------:R-:W2:Y:S01]  /*0030*/  S2UR UR26, SR_CTAID.Z ;  /* 0x00000000001a79c3 */ /* 0x000ea20000002700 */
[----:B0-----:R-:W-:-:S04]  /*0040*/  USHF.L.U32 UR4, UR4, 0x4, URZ ;  /* 0x0000000404047899 */ /* 0x001fc800080006ff */
[----:B-1----:R-:W-:-:S04]  /*0050*/  UISETP.GE.AND UP0, UPT, UR4, UR23, UPT ;  /* 0x000000170400728c */ /* 0x002fc8000bf06270 */
[----:B--2---:R-:W-:-:S06]  /*0060*/  UISETP.GE.OR UP0, UPT, UR26, UR22, UP0 ;  /* 0x000000161a00728c */ /* 0x004fcc0008706670 */
[----:B------:R-:W-:-:S13]  /*0070*/  PLOP3.LUT P0, PT, PT, PT, UP0, 0x80, 0x8 ;  /* 0x000000000008781c */ /* 0x000fda0003f0f008 */
[----:B------:R-:W-:Y:S05]  /*0080*/  @P0 EXIT ;  /* 0x000000000000094d */ /* 0x000fea0003800000 */
[----:B------:R-:W0:Y:S01]  /*0090*/  S2UR UR12, SR_CTAID.X ;  /* 0x00000000000c79c3 */ /* 0x000e220000002500 */
[----:B------:R-:W1:Y:S01]  /*00a0*/  S2R R0, SR_TID.X ;  /* 0x0000000000007919 */ /* 0x000e620000002100 */
[----:B0-----:R-:W-:-:S04]  /*00b0*/  USHF.L.U32 UR12, UR12, 0x4, URZ ;  /* 0x000000040c0c7899 */ /* 0x001fc800080006ff */
[----:B------:R-:W-:-:S06]  /*00c0*/  UISETP.GE.AND UP0, UPT, UR12, UR23, UPT ;  /* 0x000000170c00728c */ /* 0x000fcc000bf06270 */
[----:B------:R-:W-:-:S04]  /*00d0*/  PLOP3.LUT P0, PT, PT, PT, UP0, 0x80, 0x8 ;  /* 0x000000000008781c */ /* 0x000fc80003f0f008 */
[----:B-1----:R-:W-:-:S13]  /*00e0*/  ISETP.GT.U32.OR P0, PT, R0, 0x1f, P0 ;  /* 0x0000001f0000780c */ /* 0x002fda0000704470 */
[----:B------:R-:W-:Y:S05]  /*00f0*/  @P0 EXIT ;  /* 0x000000000000094d */ /* 0x000fea0003800000 */
[----:B------:R-:W0:Y:S01]  /*0100*/  LDCU UR22, c[0x0][0x3a0] ;  /* 0x00007400ff1677ac */ /* 0x000e220008000800 */
[----:B------:R-:W-:Y:S02]  /*0110*/  CS2R R10, SRZ ;  /* 0x00000000000a7805 */ /* 0x000fe4000001ff00 */
[----:B------:R-:W-:Y:S02]  /*0120*/  CS2R R8, SRZ ;  /* 0x0000000000087805 */ /* 0x000fe4000001ff00 */
[----:B------:R-:W-:Y:S02]  /*0130*/  CS2R R6, SRZ ;  /* 0x0000000000067805 */ /* 0x000fe4000001ff00 */
[----:B------:R-:W-:Y:S01]  /*0140*/  CS2R R4, SRZ ;  /* 0x0000000000047805 */ /* 0x000fe2000001ff00 */
[----:B------:R-:W1:Y:S01]  /*0150*/  LDCU.64 UR24, c[0x0][0x358] ;  /* 0x00006b00ff1877ac */ /* 0x000e620008000a00 */
[----:B0-----:R-:W-:-:S09]  /*0160*/  UISETP.GE.AND UP0, UPT, UR22, 0x1, UPT ;  /* 0x000000011600788c */ /* 0x001fd2000bf06270 */
[----:B-1----:R-:W-:Y:S05]  /*0170*/  BRA.U !UP0, `(.L_x_0) ;  /* 0x0000000908887547 */ /* 0x002fea000b800000 */
[----:B------:R-:W-:Y:S01]  /*0180*/  UISETP.GE.U32.AND UP1, UPT, UR22, 0x31, UPT ;  /* 0x000000311600788c */ /* 0x000fe2000bf26070 */
[----:B------:R-:W-:Y:S01]  /*0190*/  IMAD.MOV.U32 R11, RZ, RZ, RZ ;  /* 0x000000ffff0b7224 */ /* 0x000fe200078e00ff */
[----:B------:R-:W-:Y:S02]  /*01a0*/  UIADD3 UR5, UPT, UPT, UR22, -0x1, URZ ;  /* 0xffffffff16057890 */ /* 0x000fe4000fffe0ff */
[----:B------:R-:W-:Y:S02]  /*01b0*/  UIADD3 UR7, UPT, UPT, UR22, -0x1, URZ ;  /* 0xffffffff16077890 */ /* 0x000fe4000fffe0ff */
[----:B------:R-:W-:Y:S02]  /*01c0*/  ULEA.HI UR5, UR5, 0x1, URZ, 0x1c ;  /* 0x0000000105057891 */ /* 0x000fe4000f8fe0ff */
[----:B------:R-:W-:Y:S02]  /*01d0*/  USHF.R.S32.HI UR15, URZ, 0x1f, UR12 ;  /* 0x0000001fff0f7899 */ /* 0x000fe4000801140c */
[----:B------:R-:W-:Y:S01]  /*01e0*/  ULOP3.LUT UR13, UR5, 0x3, URZ, 0xc0, !UPT ;  /* 0x00000003050d7892 */ /* 0x000fe2000f8ec0ff */
[----:B------:R-:W-:-:S02]  /*01f0*/  UMOV UR6, URZ ;  /* 0x000000ff00067c82 */ /* 0x000fc40008000000 */
[----:B------:R-:W-:Y:S01]  /*0200*/  UMOV UR5, URZ ;  /* 0x000000ff00057c82 */ /* 0x000fe20008000000 */
[----:B------:R-:W-:Y:S02]  /*0210*/  UISETP.NE.AND UP0, UPT, UR13, URZ, UPT ;  /* 0x000000ff0d00728c */ /* 0x000fe4000bf05270 */
[----:B------:R-:W-:Y:S01]  /*0220*/  USHF.R.S32.HI UR21, URZ, 0x1f, UR22 ;  /* 0x0000001fff157899 */ /* 0x000fe20008011416 */
[----:B------:R-:W-:Y:S01]  /*0230*/  UMOV UR14, UR12 ;  /* 0x0000000c000e7c82 */ /* 0x000fe20008000000 */
[----:B------:R-:W-:Y:S01]  /*0240*/  ULEA.HI UR20, UR7, 0x1, URZ, 0x1c ;  /* 0x0000000107147891 */ /* 0x000fe2000f8fe0ff */
[----:B------:R-:W-:Y:S11]  /*0250*/  BRA.U !UP1, `(.L_x_1) ;  /* 0x0000000509647547 */ /* 0x000ff6000b800000 */
[----:B------:R-:W0:Y:S01]  /*0260*/  S2R R5, SR_LANEID ;  /* 0x0000000000057919 */ /* 0x000e220000000000 */
[----:B------:R-:W1:Y:S01]  /*0270*/  LDCU.128 UR8, c[0x0][0x380] ;  /* 0x00007000ff0877ac */ /* 0x000e620008000c00 */
[----:B------:R-:W-:Y:S01]  /*0280*/  IMAD.MOV.U32 R3, RZ, RZ, RZ ;  /* 0x000000ffff037224 */ /* 0x000fe200078e00ff */
[----:B------:R-:W-:Y:S02]  /*0290*/  CS2R R10, SRZ ;  /* 0x00000000000a7805 */ /* 0x000fe4000001ff00 */
[----:B------:R-:W-:Y:S01]  /*02a0*/  CS2R R8, SRZ ;  /* 0x0000000000087805 */ /* 0x000fe2000001ff00 */
[----:B------:R-:W-:Y:S01]  /*02b0*/  UIMAD.WIDE.U32 UR6, UR26, UR23, UR14 ;  /* 0x000000171a0672a5 */ /* 0x000fe2000f8e000e */
[----:B------:R-:W-:Y:S01]  /*02c0*/  CS2R R6, SRZ ;  /* 0x0000000000067805 */ /* 0x000fe2000001ff00 */
[----:B------:R-:W-:Y:S02]  /*02d0*/  UIMAD.WIDE.U32 UR14, UR26, UR23, UR4 ;  /* 0x000000171a0e72a5 */ /* 0x000fe4000f8e0004 */
[----:B------:R-:W-:-:S02]  /*02e0*/  UIMAD UR5, UR7, UR22, URZ ;  /* 0x00000016070572a4 */ /* 0x000fc4000f8e02ff */
[----:B------:R-:W-:Y:S02]  /*02f0*/  UIMAD UR7, UR15, UR22, URZ ;  /* 0x000000160f0772a4 */ /* 0x000fe4000f8e02ff */
[----:B------:R-:W-:Y:S02]  /*0300*/  USHF.R.U32.HI UR27, URZ, 0x1, UR22 ;  /* 0x00000001ff1b7899 */ /* 0x000fe40008011616 */
[----:B------:R-:W-:Y:S02]  /*0310*/  UIMAD.WIDE.U32 UR16, UR6, UR22, URZ ;  /* 0x00000016061072a5 */ /* 0x000fe4000f8e00ff */
[----:B------:R-:W-:Y:S02]  /*0320*/  UIMAD UR6, UR6, UR21, UR5 ;  /* 0x00000015060672a4 */ /* 0x000fe4000f8e0205 */
[----:B------:R-:W-:Y:S02]  /*0330*/  UIMAD.WIDE.U32 UR18, UR14, UR22, URZ ;  /* 0x000000160e1272a5 */ /* 0x000fe4000f8e00ff */
[----:B------:R-:W-:-:S02]  /*0340*/  UIMAD UR5, UR14, UR21, UR7 ;  /* 0x000000150e0572a4 */ /* 0x000fc4000f8e0207 */
[----:B-1----:R-:W-:Y:S02]  /*0350*/  ULEA UR10, UP1, UR16, UR10, 0x1 ;  /* 0x0000000a100a7291 */ /* 0x002fe4000f8208ff */
[----:B------:R-:W-:Y:S02]  /*0360*/  ULEA UR8, UP2, UR18, UR8, 0x1 ;  /* 0x0000000812087291 */ /* 0x000fe4000f8408ff */
[----:B------:R-:W-:Y:S02]  /*0370*/  UIADD3 UR6, UPT, UPT, UR17, UR6, URZ ;  /* 0x0000000611067290 */ /* 0x000fe4000fffe0ff */
[----:B------:R-:W-:Y:S02]  /*0380*/  UIADD3 UR5, UPT, UPT, UR19, UR5, URZ ;  /* 0x0000000513057290 */ /* 0x000fe4000fffe0ff */
[----:B------:R-:W-:Y:S01]  /*0390*/  ULEA.HI.X UR11, UR16, UR11, UR6, 0x1, UP1 ;  /* 0x0000000b100b7291 */ /* 0x000fe200088f0c06 */
[----:B0-----:R-:W-:Y:S01]  /*03a0*/  LOP3.LUT R2, R5, 0x3, RZ, 0xc0, !PT ;  /* 0x0000000305027812 */ /* 0x001fe200078ec0ff */
[----:B------:R-:W-:Y:S01]  /*03b0*/  ULEA.HI.X UR9, UR18, UR9, UR5, 0x1, UP2 ;  /* 0x0000000912097291 */ /* 0x000fe200090f0c05 */
[----:B------:R-:W-:Y:S01]  /*03c0*/  SHF.R.U32.HI R5, RZ, 0x2, R5 ;  /* 0x00000002ff057819 */ /* 0x000fe20000011605 */
[----:B------:R-:W-:-:S02]  /*03d0*/  ULOP3.LUT UR20, UR20, 0x1ffffffc, URZ, 0xc0, !UPT ;  /* 0x1ffffffc14147892 */ /* 0x000fc4000f8ec0ff */
[----:B------:R-:W-:Y:S02]  /*03e0*/  UIADD3 UR5, UP1, UPT, UR10, 0x40, URZ ;  /* 0x000000400a057890 */ /* 0x000fe4000ff3e0ff */
[----:B------:R-:W-:Y:S01]  /*03f0*/  IMAD.WIDE.U32 R2, R5, UR27, R2 ;  /* 0x0000001b05027c25 */ /* 0x000fe2000f8e0002 */
[----:B------:R-:W-:Y:S01]  /*0400*/  CS2R R4, SRZ ;  /* 0x0000000000047805 */ /* 0x000fe2000001ff00 */
[----:B------:R-:W-:Y:S02]  /*0410*/  UIADD3 UR20, UPT, UPT, -UR20, URZ, URZ ;  /* 0x000000ff14147290 */ /* 0x000fe4000fffe1ff */
[----:B------:R-:W-:Y:S01]  /*0420*/  UIADD3.X UR7, UPT, UPT, URZ, UR11, URZ, UP1, !UPT ;  /* 0x0000000bff077290 */ /* 0x000fe20008ffe4ff */
[C---:B------:R-:W-:Y:S01]  /*0430*/  SHF.L.U64.HI R0, R2.reuse, 0x2, R3 ;  /* 0x0000000202007819 */ /* 0x040fe20000010203 */
[----:B------:R-:W-:Y:S01]  /*0440*/  IMAD.SHL.U32 R2, R2, 0x4, RZ ;  /* 0x0000000402027824 */ /* 0x000fe200078e00ff */
[----:B------:R-:W-:-:S09]  /*0450*/  UMOV UR6, URZ ;  /* 0x000000ff00067c82 */ /* 0x000fd20008000000 */
.L_x_2:
[C---:B------:R-:W-:Y:S01]  /*0460*/  IADD3 R22, P0, PT, R2.reuse, UR8, RZ ;  /* 0x0000000802167c10 */ /* 0x040fe2000ff1e0ff */
[----:B------:R-:W-:Y:S01]  /*0470*/  IMAD.U32 R29, RZ, RZ, UR22 ;  /* 0x00000016ff1d7e24 */ /* 0x000fe2000f8e00ff */
[----:B------:R-:W-:Y:S01]  /*0480*/  IADD3 R18, P1, PT, R2, UR5, RZ ;  /* 0x0000000502127c10 */ /* 0x000fe2000ff3e0ff */
[----:B------:R-:W-:Y:S01]  /*0490*/  IMAD.U32 R27, RZ, RZ, UR22 ;  /* 0x00000016ff1b7e24 */ /* 0x000fe2000f8e00ff */
[C---:B------:R-:W-:Y:S02]  /*04a0*/  IADD3.X R23, PT, PT, R0.reuse, UR9, RZ, P0, !PT ;  /* 0x0000000900177c10 */ /* 0x040fe400087fe4ff */
[----:B------:R-:W-:Y:S01]  /*04b0*/  IADD3.X R19, PT, PT, R0, UR7, RZ, P1, !PT ;  /* 0x0000000700137c10 */ /* 0x000fe20008ffe4ff */
[----:B------:R-:W-:Y:S02]  /*04c0*/  IMAD.WIDE.U32 R28, R29, 0x10, R22 ;  /* 0x000000101d1c7825 */ /* 0x000fe400078e0016 */
[----:B------:R-:W2:Y:S02]  /*04d0*/  LDG.E R12, desc[UR24][R22.64] ;  /* 0x00000018160c7981 */ /* 0x000ea4000c1e1900 */
[----:B------:R-:W-:-:S02]  /*04e0*/  IMAD.WIDE.U32 R26, R27, 0x10, R18 ;  /* 0x000000101b1a7825 */ /* 0x000fc400078e0012 */
[----:B------:R-:W2:Y:S04]  /*04f0*/  LDG.E R20, desc[UR24][R18.64+-0x40] ;  /* 0xffffc01812147981 */ /* 0x000ea8000c1e1900 */
[----:B------:R-:W2:Y:S04]  /*0500*/  LDG.E R21, desc[UR24][R18.64+-0x30] ;  /* 0xffffd01812157981 */ /* 0x000ea8000c1e1900 */
[----:B------:R-:W2:Y:S04]  /*0510*/  LDG.E R14, desc[UR24][R22.64+0x10] ;  /* 0x00001018160e7981 */ /* 0x000ea8000c1e1900 */
[----:B------:R-:W3:Y:S04]  /*0520*/  LDG.E R16, desc[UR24][R26.64+-0x40] ;  /* 0xffffc0181a107981 */ /* 0x000ee8000c1e1900 */
[----:B------:R-:W2:Y:S04]  /*0530*/  LDG.E R13, desc[UR24][R28.64] ;  /* 0x000000181c0d7981 */ /* 0x000ea8000c1e1900 */
[----:B------:R-:W2:Y:S04]  /*0540*/  LDG.E R15, desc[UR24][R28.64+0x10] ;  /* 0x000010181c0f7981 */ /* 0x000ea8000c1e1900 */
[----:B------:R-:W3:Y:S04]  /*0550*/  LDG.E R17, desc[UR24][R26.64+-0x30] ;  /* 0xffffd0181a117981 */ /* 0x000ee8000c1e1900 */
[----:B------:R-:W4:Y:S04]  /*0560*/  LDG.E R24, desc[UR24][R26.64] ;  /* 0x000000181a187981 */ /* 0x000f28000c1e1900 */
[----:B------:R-:W4:Y:S01]  /*0570*/  LDG.E R25, desc[UR24][R26.64+0x10] ;  /* 0x000010181a197981 */ /* 0x000f22000c1e1900 */
[C---:B--2---:R-:W-:Y:S03]  /*0580*/  HMMA.16816.F32 R4, R12.reuse, R20, R4 ;  /* 0x000000140c04723c */ /* 0x044fe60000001804 */
[----:B------:R-:W2:Y:S04]  /*0590*/  LDG.E R20, desc[UR24][R18.64+-0x20] ;  /* 0xffffe01812147981 */ /* 0x000ea8000c1e1900 */
[----:B------:R-:W2:Y:S01]  /*05a0*/  LDG.E R21, desc[UR24][R18.64+-0x10] ;  /* 0xfffff01812157981 */ /* 0x000ea2000c1e1900 */
[----:B---3--:R-:W-:Y:S03]  /*05b0*/  HMMA.16816.F32 R8, R12, R16, R8 ;  /* 0x000000100c08723c */ /* 0x008fe60000001808 */
[----:B------:R-:W2:Y:S04]  /*05c0*/  LDG.E R12, desc[UR24][R22.64+0x20] ;  /* 0x00002018160c7981 */ /* 0x000ea8000c1e1900 */
[----:B------:R-:W2:Y:S04]  /*05d0*/  LDG.E R14, desc[UR24][R22.64+0x30] ;  /* 0x00003018160e7981 */ /* 0x000ea8000c1e1900 */
[----:B------:R-:W3:Y:S04]  /*05e0*/  LDG.E R16, desc[UR24][R26.64+-0x20] ;  /* 0xffffe0181a107981 */ /* 0x000ee8000c1e1900 */
[----:B------:R-:W2:Y:S04]  /*05f0*/  LDG.E R13, desc[UR24][R28.64+0x20] ;  /* 0x000020181c0d7981 */ /* 0x000ea8000c1e1900 */
[----:B------:R-:W2:Y:S04]  /*0600*/  LDG.E R15, desc[UR24][R28.64+0x30] ;  /* 0x000030181c0f7981 */ /* 0x000ea8000c1e1900 */
[----:B------:R-:W3:Y:S01]  /*0610*/  LDG.E R17, desc[UR24][R26.64+-0x10] ;  /* 0xfffff0181a117981 */ /* 0x000ee2000c1e1900 */
[C---:B--2---:R-:W-:Y:S03]  /*0620*/  HMMA.16816.F32 R4, R12.reuse, R20, R4 ;  /* 0x000000140c04723c */ /* 0x044fe60000001804 */
[----:B------:R-:W2:Y:S04]  /*0630*/  LDG.E R20, desc[UR24][R18.64+0x20] ;  /* 0x0000201812147981 */ /* 0x000ea8000c1e1900 */
[----:B------:R-:W2:Y:S01]  /*0640*/  LDG.E R21, desc[UR24][R18.64+0x30] ;  /* 0x0000301812157981 */ /* 0x000ea2000c1e1900 */
[----:B---3--:R-:W-:Y:S03]  /*0650*/  HMMA.16816.F32 R8, R12, R16, R8 ;  /* 0x000000100c08723c */ /* 0x008fe60000001808 */
[----:B------:R-:W3:Y:S04]  /*0660*/  LDG.E R16, desc[UR24][R18.64] ;  /* 0x0000001812107981 */ /* 0x000ee8000c1e1900 */
[----:B------:R-:W3:Y:S04]  /*0670*/  LDG.E R17, desc[UR24][R18.64+0x10] ;  /* 0x0000101812117981 */ /* 0x000ee8000c1e1900 */
[----:B------:R-:W3:Y:S04]  /*0680*/  LDG.E R12, desc[UR24][R22.64+0x40] ;  /* 0x00004018160c7981 */ /* 0x000ee8000c1e1900 */
[----:B------:R-:W3:Y:S04]  /*0690*/  LDG.E R14, desc[UR24][R22.64+0x50] ;  /* 0x00005018160e7981 */ /* 0x000ee8000c1e1900 */
[----:B------:R-:W3:Y:S04]  /*06a0*/  LDG.E R13, desc[UR24][R28.64+0x40] ;  /* 0x000040181c0d7981 */ /* 0x000ee8000c1e1900 */
[----:B------:R-:W3:Y:S04]  /*06b0*/  LDG.E R15, desc[UR24][R28.64+0x50] ;  /* 0x000050181c0f7981 */ /* 0x000ee8000c1e1900 */
[----:B------:R-:W2:Y:S04]  /*06c0*/  LDG.E R18, desc[UR24][R22.64+0x70] ;  /* 0x0000701816127981 */ /* 0x000ea8000c1e1900 */
[----:B------:R-:W2:Y:S01]  /*06d0*/  LDG.E R19, desc[UR24][R28.64+0x70] ;  /* 0x000070181c137981 */ /* 0x000ea2000c1e1900 */
[C---:B---3--:R-:W-:Y:S03]  /*06e0*/  HMMA.16816.F32 R4, R12.reuse, R16, R4 ;  /* 0x000000100c04723c */ /* 0x048fe60000001804 */
[----:B------:R-:W2:Y:S04]  /*06f0*/  LDG.E R16, desc[UR24][R22.64+0x60] ;  /* 0x0000601816107981 */ /* 0x000ea8000c1e1900 */
[----:B------:R-:W2:Y:S04]  /*0700*/  LDG.E R17, desc[UR24][R28.64+0x60] ;  /* 0x000060181c117981 */ /* 0x000ea8000c1e1900 */
[----:B------:R-:W3:Y:S04]  /*0710*/  LDG.E R22, desc[UR24][R26.64+0x20] ;  /* 0x000020181a167981 */ /* 0x000ee8000c1e1900 */
[----:B------:R-:W3:Y:S01]  /*0720*/  LDG.E R23, desc[UR24][R26.64+0x30] ;  /* 0x000030181a177981 */ /* 0x000ee2000c1e1900 */
[----:B----4-:R-:W-:Y:S01]  /*0730*/  HMMA.16816.F32 R8, R12, R24, R8 ;  /* 0x000000180c08723c */ /* 0x010fe20000001808 */
[----:B------:R-:W-:-:S02]  /*0740*/  UIADD3 UR5, UP1, UPT, UR5, 0x80, URZ ;  /* 0x0000008005057890 */ /* 0x000fc4000ff3e0ff */
[----:B------:R-:W-:Y:S02]  /*0750*/  UIADD3 UR20, UPT, UPT, UR20, 0x4, URZ ;  /* 0x0000000414147890 */ /* 0x000fe4000fffe0ff */
[----:B------:R-:W-:Y:S02]  /*0760*/  UIADD3.X UR7, UPT, UPT, URZ, UR7, URZ, UP1, !UPT ;  /* 0x00000007ff077290 */ /* 0x000fe40008ffe4ff */
[----:B------:R-:W-:Y:S02]  /*0770*/  UISETP.NE.AND UP1, UPT, UR20, URZ, UPT ;  /* 0x000000ff1400728c */ /* 0x000fe4000bf25270 */
[----:B------:R-:W-:Y:S02]  /*0780*/  UIADD3 UR8, UP2, UPT, UR8, 0x80, URZ ;  /* 0x0000008008087890 */ /* 0x000fe4000ff5e0ff */
[----:B------:R-:W-:Y:S02]  /*0790*/  UIADD3 UR6, UPT, UPT, UR6, 0x40, URZ ;  /* 0x0000004006067890 */ /* 0x000fe4000fffe0ff */
[----:B------:R-:W-:Y:S01]  /*07a0*/  UIADD3.X UR9, UPT, UPT, URZ, UR9, URZ, UP2, !UPT ;  /* 0x00000009ff097290 */ /* 0x000fe200097fe4ff */
[C---:B--2---:R-:W-:Y:S08]  /*07b0*/  HMMA.16816.F32 R4, R16.reuse, R20, R4 ;  /* 0x000000141004723c */ /* 0x044ff00000001804 */
[----:B---3--:R-:W-:Y:S01]  /*07c0*/  HMMA.16816.F32 R8, R16, R22, R8 ;  /* 0x000000161008723c */ /* 0x008fe20000001808 */
[----:B------:R-:W-:-:S04]  /*07d0*/  NOP ;  /* 0x0000000000007918 */ /* 0x000fc80000000000 */
[----:B------:R-:W-:-:S15]  /*07e0*/  BRA.U UP1, `(.L_x_2) ;  /* 0xfffffffd011c7547 */ /* 0x000fde000b83ffff */
.L_x_1:
[----:B------:R-:W-:Y:S05]  /*07f0*/  BRA.U !UP0, `(.L_x_0) ;  /* 0x0000000108e87547 */ /* 0x000fea000b800000 */
[----:B------:R-:W0:Y:S01]  /*0800*/  S2R R0, SR_LANEID ;  /* 0x0000000000007919 */ /* 0x000e220000000000 */
[----:B------:R-:W-:Y:S01]  /*0810*/  UMOV UR5, URZ ;  /* 0x000000ff00057c82 */ /* 0x000fe20008000000 */
[----:B------:R-:W-:Y:S01]  /*0820*/  USHF.R.S32.HI UR20, URZ, 0x1f, UR22 ;  /* 0x0000001fff147899 */ /* 0x000fe20008011416 */
[----:B------:R-:W-:Y:S01]  /*0830*/  IMAD.MOV.U32 R3, RZ, RZ, RZ ;  /* 0x000000ffff037224 */ /* 0x000fe200078e00ff */
[----:B------:R-:W-:Y:S02]  /*0840*/  UIMAD.WIDE.U32 UR14, UR26, UR23, UR4 ;  /* 0x000000171a0e72a5 */ /* 0x000fe4000f8e0004 */
[----:B------:R-:W-:Y:S02]  /*0850*/  USHF.R.S32.HI UR17, URZ, 0x1f, UR12 ;  /* 0x0000001fff117899 */ /* 0x000fe4000801140c */
[----:B------:R-:W-:Y:S02]  /*0860*/  UIMAD UR5, UR15, UR22, URZ ;  /* 0x000000160f0572a4 */ /* 0x000fe4000f8e02ff */
[----:B------:R-:W-:-:S02]  /*0870*/  UIMAD.WIDE.U32 UR28, UR14, UR22, URZ ;  /* 0x000000160e1c72a5 */ /* 0x000fc4000f8e00ff */
[----:B------:R-:W-:Y:S01]  /*0880*/  UIMAD UR5, UR14, UR20, UR5 ;  /* 0x000000140e0572a4 */ /* 0x000fe2000f8e0205 */
[----:B------:R-:W1:Y:S01]  /*0890*/  LDCU.128 UR8, c[0x0][0x380] ;  /* 0x00007000ff0877ac */ /* 0x000e620008000c00 */
[----:B------:R-:W-:Y:S02]  /*08a0*/  UMOV UR16, UR12 ;  /* 0x0000000c00107c82 */ /* 0x000fe40008000000 */
[----:B------:R-:W-:Y:S02]  /*08b0*/  UIADD3 UR5, UPT, UPT, UR29, UR5, URZ ;  /* 0x000000051d057290 */ /* 0x000fe4000fffe0ff */
[----:B------:R-:W-:Y:S02]  /*08c0*/  UIMAD.WIDE.U32 UR18, UR26, UR23, UR16 ;  /* 0x000000171a1272a5 */ /* 0x000fe4000f8e0010 */
[----:B------:R-:W-:Y:S02]  /*08d0*/  USHF.L.U64.HI UR17, UR28, 0x1, UR5 ;  /* 0x000000011c117899 */ /* 0x000fe40008010205 */
[----:B------:R-:W-:-:S02]  /*08e0*/  UIMAD UR5, UR19, UR22, URZ ;  /* 0x00000016130572a4 */ /* 0x000fc4000f8e02ff */
[----:B------:R-:W-:Y:S02]  /*08f0*/  USHF.R.U32.HI UR19, URZ, 0x1, UR22 ;  /* 0x00000001ff137899 */ /* 0x000fe40008011616 */
[----:B------:R-:W-:Y:S01]  /*0900*/  USHF.L.U32 UR16, UR28, 0x1, URZ ;  /* 0x000000011c107899 */ /* 0x000fe200080006ff */
[----:B------:R-:W-:Y:S01]  /*0910*/  UMOV UR7, URZ ;  /* 0x000000ff00077c82 */ /* 0x000fe20008000000 */
[----:B0-----:R-:W-:Y:S01]  /*0920*/  LOP3.LUT R2, R0, 0x3, RZ, 0xc0, !PT ;  /* 0x0000000300027812 */ /* 0x001fe200078ec0ff */
[----:B------:R-:W-:Y:S01]  /*0930*/  UIMAD.WIDE.U32 UR14, UR18, UR22, UR6 ;  /* 0x00000016120e72a5 */ /* 0x000fe2000f8e0006 */
[----:B------:R-:W-:Y:S01]  /*0940*/  SHF.R.U32.HI R13, RZ, 0x2, R0 ;  /* 0x00000002ff0d7819 */ /* 0x000fe20000011600 */
[----:B------:R-:W-:Y:S02]  /*0950*/  UIMAD UR5, UR18, UR20, UR5 ;  /* 0x00000014120572a4 */ /* 0x000fe4000f8e0205 */
[----:B------:R-:W-:Y:S02]  /*0960*/  UIMAD.WIDE.U32 UR6, UR6, 0x2, UR16 ;  /* 0x00000002060678a5 */ /* 0x000fe4000f8e0010 */
[----:B------:R-:W-:Y:S01]  /*0970*/  IMAD.WIDE.U32 R2, R13, UR19, R2 ;  /* 0x000000130d027c25 */ /* 0x000fe2000f8e0002 */
[----:B-1----:R-:W-:-:S02]  /*0980*/  ULEA UR10, UP0, UR14, UR10, 0x1 ;  /* 0x0000000a0e0a7291 */ /* 0x002fc4000f8008ff */
[----:B------:R-:W-:Y:S01]  /*0990*/  UIADD3 UR5, UPT, UPT, UR5, UR15, URZ ;  /* 0x0000000f05057290 */ /* 0x000fe2000fffe0ff */
[C---:B------:R-:W-:Y:S01]  /*09a0*/  IMAD.SHL.U32 R0, R2.reuse, 0x4, RZ ;  /* 0x0000000402007824 */ /* 0x040fe200078e00ff */
[----:B------:R-:W-:Y:S01]  /*09b0*/  UIADD3 UR8, UP1, UPT, UR6, UR8, URZ ;  /* 0x0000000806087290 */ /* 0x000fe2000ff3e0ff */
[----:B------:R-:W-:Y:S01]  /*09c0*/  SHF.L.U64.HI R26, R2, 0x2, R3 ;  /* 0x00000002021a7819 */ /* 0x000fe20000010203 */
[----:B------:R-:W-:Y:S02]  /*09d0*/  ULEA.HI.X UR11, UR14, UR11, UR5, 0x1, UP0 ;  /* 0x0000000b0e0b7291 */ /* 0x000fe400080f0c05 */
[----:B------:R-:W-:Y:S02]  /*09e0*/  UIADD3.X UR6, UPT, UPT, UR7, UR9, URZ, UP1, !UPT ;  /* 0x0000000907067290 */ /* 0x000fe40008ffe4ff */
[----:B------:R-:W-:-:S12]  /*09f0*/  UIADD3 UR13, UPT, UPT, -UR13, URZ, URZ ;  /* 0x000000ff0d0d7290 */ /* 0x000fd8000fffe1ff */
.L_x_3:
        /* <DEDUP_REMOVED lines=12> */
[----:B------:R-:W2:Y:S04]  /*0ac0*/  LDG.E R13, desc[UR24][R16.64] ;  /* 0x00000018100d7981 */ /* 0x000ea8000c1e1900 */
[----:B------:R-:W2:Y:S04]  /*0ad0*/  LDG.E R15, desc[UR24][R16.64+0x10] ;  /* 0x00001018100f7981 */ /* 0x000ea8000c1e1900 */
[----:B------:R-:W3:Y:S04]  /*0ae0*/  LDG.E R24, desc[UR24][R20.64] ;  /* 0x0000001814187981 */ /* 0x000ee8000c1e1900 */
[----:B------:R-:W3:Y:S01]  /*0af0*/  LDG.E R25, desc[UR24][R20.64+0x10] ;  /* 0x0000101814197981 */ /* 0x000ee2000c1e1900 */
[----:B------:R-:W-:-:S02]  /*0b00*/  UIADD3 UR10, UP0, UPT, UR10, 0x20, URZ ;  /* 0x000000200a0a7890 */ /* 0x000fc4000ff1e0ff */
[----:B------:R-:W-:Y:S02]  /*0b10*/  UIADD3 UR13, UPT, UPT, UR13, 0x1, URZ ;  /* 0x000000010d0d7890 */ /* 0x000fe4000fffe0ff */
[----:B------:R-:W-:Y:S02]  /*0b20*/  UIADD3.X UR11, UPT, UPT, URZ, UR11, URZ, UP0, !UPT ;  /* 0x0000000bff0b7290 */ /* 0x000fe400087fe4ff */
[----:B------:R-:W-:Y:S02]  /*0b30*/  UISETP.NE.AND UP0, UPT, UR13, URZ, UPT ;  /* 0x000000ff0d00728c */ /* 0x000fe4000bf05270 */
[----:B------:R-:W-:-:S04]  /*0b40*/  UIADD3 UR8, UP1, UPT, UR8, 0x20, URZ ;  /* 0x0000002008087890 */ /* 0x000fc8000ff3e0ff */
[----:B------:R-:W-:Y:S01]  /*0b50*/  UIADD3.X UR6, UPT, UPT, URZ, UR6, URZ, UP1, !UPT ;  /* 0x00000006ff067290 */ /* 0x000fe20008ffe4ff */
[C---:B--2---:R-:W-:Y:S08]  /*0b60*/  HMMA.16816.F32 R4, R12.reuse, R22, R4 ;  /* 0x000000160c04723c */ /* 0x044ff00000001804 */
[----:B---3--:R-:W-:Y:S01]  /*0b70*/  HMMA.16816.F32 R8, R12, R24, R8 ;  /* 0x000000180c08723c */ /* 0x008fe20000001808 */
[----:B------:R-:W-:-:S04]  /*0b80*/  NOP ;  /* 0x0000000000007918 */ /* 0x000fc80000000000 */
[----:B------:R-:W-:-:S15]  /*0b90*/  BRA.U UP0, `(.L_x_3) ;  /* 0xfffffffd00987547 */ /* 0x000fde000b83ffff */
.L_x_0:
[----:B------:R-:W0:Y:S01]  /*0ba0*/  S2R R0, SR_LANEID ;  /* 0x0000000000007919 */ /* 0x000e220000000000 */
[----:B------:R-:W1:Y:S01]  /*0bb0*/  LDCU.64 UR10, c[0x0][0x390] ;  /* 0x00007200ff0a77ac */ /* 0x000e620008000a00 */
[----:B------:R-:W-:Y:S01]  /*0bc0*/  IMAD.MOV.U32 R3, RZ, RZ, RZ ;  /* 0x000000ffff037224 */ /* 0x000fe200078e00ff */
[----:B------:R-:W-:Y:S01]  /*0bd0*/  UMOV UR5, URZ ;  /* 0x000000ff00057c82 */ /* 0x000fe20008000000 */
[----:B------:R-:W-:Y:S02]  /*0be0*/  USHF.R.S32.HI UR13, URZ, 0x1f, UR12 ;  /* 0x0000001fff0d7899 */ /* 0x000fe4000801140c */
[----:B------:R-:W-:Y:S01]  /*0bf0*/  UIMAD.WIDE.U32 UR8, UR26, UR23, UR4 ;  /* 0x000000171a0872a5 */ /* 0x000fe2000f8e0004 */
[----:B------:R-:W2:Y:S03]  /*0c00*/  LDCU UR14, c[0x0][0x3a4] ;  /* 0x00007480ff0e77ac */ /* 0x000ea60008000800 */
[----:B------:R-:W-:-:S02]  /*0c10*/  UIMAD.WIDE.U32 UR6, UR8, UR23, UR12 ;  /* 0x00000017080672a5 */ /* 0x000fc4000f8e000c */
[----:B------:R-:W-:Y:S02]  /*0c20*/  UIMAD UR8, UR9, UR23, URZ ;  /* 0x00000017090872a4 */ /* 0x000fe4000f8e02ff */
[----:B------:R-:W-:Y:S02]  /*0c30*/  USHF.R.U32.HI UR9, URZ, 0x1, UR23 ;  /* 0x00000001ff097899 */ /* 0x000fe40008011617 */
[----:B------:R-:W-:Y:S02]  /*0c40*/  UIADD3 UR7, UPT, UPT, UR7, UR8, URZ ;  /* 0x0000000807077290 */ /* 0x000fe4000fffe0ff */
[----:B-1----:R-:W-:Y:S02]  /*0c50*/  ULEA UR5, UP0, UR6, UR10, 0x2 ;  /* 0x0000000a06057291 */ /* 0x002fe4000f8010ff */
[----:B------:R-:W-:Y:S02]  /*0c60*/  IMAD.U32 R15, RZ, RZ, UR9 ;  /* 0x00000009ff0f7e24 */ /* 0x000fe4000f8e00ff */
[----:B------:R-:W-:Y:S01]  /*0c70*/  ULEA.HI.X UR6, UR6, UR11, UR7, 0x2, UP0 ;  /* 0x0000000b06067291 */ /* 0x000fe200080f1407 */
[----:B--2---:R-:W-:Y:S01]  /*0c80*/  FMUL R4, R4, UR14 ;  /* 0x0000000e04047c20 */ /* 0x004fe20008400000 */
[----:B------:R-:W-:Y:S01]  /*0c90*/  FMUL R5, R5, UR14 ;  /* 0x0000000e05057c20 */ /* 0x000fe20008400000 */
[----:B------:R-:W-:Y:S01]  /*0ca0*/  FMUL R6, R6, UR14 ;  /* 0x0000000e06067c20 */ /* 0x000fe20008400000 */
[----:B------:R-:W-:Y:S01]  /*0cb0*/  FMUL R7, R7, UR14 ;  /* 0x0000000e07077c20 */ /* 0x000fe20008400000 */
[----:B0-----:R-:W-:Y:S01]  /*0cc0*/  LOP3.LUT R2, R0, 0x3, RZ, 0xc0, !PT ;  /* 0x0000000300027812 */ /* 0x001fe200078ec0ff */
[----:B------:R-:W-:Y:S01]  /*0cd0*/  FMUL R8, R8, UR14 ;  /* 0x0000000e08087c20 */ /* 0x000fe20008400000 */
[----:B------:R-:W-:Y:S01]  /*0ce0*/  SHF.R.U32.HI R13, RZ, 0x2, R0 ;  /* 0x00000002ff0d7819 */ /* 0x000fe20000011600 */
[----:B------:R-:W-:Y:S01]  /*0cf0*/  FMUL R9, R9, UR14 ;  /* 0x0000000e09097c20 */ /* 0x000fe20008400000 */
[----:B------:R-:W-:Y:S01]  /*0d00*/  FMUL R10, R10, UR14 ;  /* 0x0000000e0a0a7c20 */ /* 0x000fe20008400000 */
[----:B------:R-:W-:-:S02]  /*0d10*/  FMUL R11, R11, UR14 ;  /* 0x0000000e0b0b7c20 */ /* 0x000fc40008400000 */
[----:B------:R-:W-:-:S03]  /*0d20*/  IMAD.WIDE.U32 R2, R13, UR9, R2 ;  /* 0x000000090d027c25 */ /* 0x000fc6000f8e0002 */
[----:B------:R-:W-:-:S04]  /*0d30*/  LEA R12, P0, R2, UR5, 0x3 ;  /* 0x00000005020c7c11 */ /* 0x000fc8000f8018ff */
[----:B------:R-:W-:-:S03]  /*0d40*/  LEA.HI.X R13, R2, UR6, R3, 0x3, P0 ;  /* 0x00000006020d7c11 */ /* 0x000fc600080f1c03 */
[----:B------:R-:W-:Y:S02]  /*0d50*/  IMAD.WIDE.U32 R2, R15, 0x40, R12 ;  /* 0x000000400f027825 */ /* 0x000fe400078e000c */
[----:B------:R-:W-:Y:S04]  /*0d60*/  STG.E.64 desc[UR24][R12.64], R4 ;  /* 0x000000040c007986 */ /* 0x000fe8000c101b18 */
[----:B------:R-:W-:Y:S04]  /*0d70*/  STG.E.64 desc[UR24][R2.64], R6 ;  /* 0x0000000602007986 */ /* 0x000fe8000c101b18 */
[----:B------:R-:W-:Y:S04]  /*0d80*/  STG.E.64 desc[UR24][R12.64+0x20], R8 ;  /* 0x000020080c007986 */ /* 0x000fe8000c101b18 */
[----:B------:R-:W-:Y:S01]  /*0d90*/  STG.E.64 desc[UR24][R2.64+0x20], R10 ;  /* 0x0000200a02007986 */ /* 0x000fe2000c101b18 */
[----:B------:R-:W-:Y:S05]  /*0da0*/  EXIT ;  /* 0x000000000000794d */ /* 0x000fea0003800000 */
.L_x_4:
[----:B------:R-:W-:-:S00]  /*0db0*/  BRA `(.L_x_4) ;  /* 0xfffffffc00fc7947 */ /* 0x000fc0000383ffff */
[----:B------:R-:W-:-:S00]  /*0dc0*/  NOP ;  /* 0x0000000000007918 */ /* 0x000fc00000000000 */
        /* <DEDUP_REMOVED lines=11> */
.L_x_5:


//--------------------- .nv.shared.reserved.0     --------------------------
	.section	.nv.shared.reserved.0,"aw",@nobits
	.weak		__nv_reservedSMEM_offset_0_alias
	.size		__nv_reservedSMEM_offset_0_alias, 0, 64
	.other		__nv_reservedSMEM_offset_0_alias,@"STO_CUDA_RESERVED_SHARED STV_DEFAULT"
__nv_reservedSMEM_offset_0_alias:
	.zero		0
	.zero		64


//--------------------- .nv.constant0._Z14QK_wmma_kernelPK6__halfS1_Pfiiif --------------------------
	.section	.nv.constant0._Z14QK_wmma_kernelPK6__halfS1_Pfiiif,"a",@progbits
	.sectionflags	@""
	.align	4
.nv.constant0._Z14QK_wmma_kernelPK6__halfS1_Pfiiif:
	.zero		936


//--------------------- SYMBOLS --------------------------

	.type		.nv.reservedSmem.offset0,@object
	.size		.nv.reservedSmem.offset0,0x4
